//
// Generated by NVIDIA NVVM Compiler
//
// Compiler Build ID: CL-36424714
// Cuda compilation tools, release 13.0, V13.0.88
// Based on NVVM 20.0.0
//

.version 9.0
.target sm_100
.address_size 64

	// .globl	_Z18bitonicSort_GlobalPiS_ii
.extern .shared .align 16 .b8 sbuf[];

.visible .entry _Z18bitonicSort_GlobalPiS_ii(
	.param .u64 .ptr .align 1 _Z18bitonicSort_GlobalPiS_ii_param_0,
	.param .u64 .ptr .align 1 _Z18bitonicSort_GlobalPiS_ii_param_1,
	.param .u32 _Z18bitonicSort_GlobalPiS_ii_param_2,
	.param .u32 _Z18bitonicSort_GlobalPiS_ii_param_3
)
{
	.reg .pred 	%p<4>;
	.reg .b32 	%r<18>;
	.reg .b64 	%rd<10>;

	ld.param.u64 	%rd1, [_Z18bitonicSort_GlobalPiS_ii_param_0];
	ld.param.u64 	%rd2, [_Z18bitonicSort_GlobalPiS_ii_param_1];
	ld.param.u32 	%r1, [_Z18bitonicSort_GlobalPiS_ii_param_2];
	ld.param.u32 	%r2, [_Z18bitonicSort_GlobalPiS_ii_param_3];
	cvta.to.global.u64 	%rd3, %rd2;
	cvta.to.global.u64 	%rd4, %rd1;
	mov.u32 	%r3, %tid.x;
	mov.u32 	%r4, %ctaid.x;
	mov.u32 	%r5, %ntid.x;
	mad.lo.s32 	%r6, %r4, %r5, %r3;
	add.s32 	%r7, %r1, 1;
	shr.u32 	%r8, %r6, %r7;
	mov.b32 	%r9, 1;
	shl.b32 	%r10, %r9, %r2;
	xor.b32  	%r11, %r10, %r6;
	shr.u32 	%r12, %r6, %r2;
	mul.wide.s32 	%rd5, %r6, 4;
	add.s64 	%rd6, %rd4, %rd5;
	ld.global.u32 	%r13, [%rd6];
	mul.wide.s32 	%rd7, %r11, 4;
	add.s64 	%rd8, %rd4, %rd7;
	ld.global.u32 	%r14, [%rd8];
	xor.b32  	%r15, %r8, %r12;
	and.b32  	%r16, %r15, 1;
	setp.eq.b32 	%p1, %r16, 1;
	setp.ge.s32 	%p2, %r14, %r13;
	xor.pred  	%p3, %p2, %p1;
	selp.b32 	%r17, %r13, %r14, %p3;
	add.s64 	%rd9, %rd3, %rd5;
	st.global.u32 	[%rd9], %r17;
	ret;

}
	// .globl	_Z18bitonicSort_Local1PiS_ii
.visible .entry _Z18bitonicSort_Local1PiS_ii(
	.param .u64 .ptr .align 1 _Z18bitonicSort_Local1PiS_ii_param_0,
	.param .u64 .ptr .align 1 _Z18bitonicSort_Local1PiS_ii_param_1,
	.param .u32 _Z18bitonicSort_Local1PiS_ii_param_2,
	.param .u32 _Z18bitonicSort_Local1PiS_ii_param_3
)
{
	.reg .b32 	%r<9>;
	.reg .b64 	%rd<5>;

	ld.param.u64 	%rd1, [_Z18bitonicSort_Local1PiS_ii_param_0];
	cvta.to.global.u64 	%rd2, %rd1;
	mov.u32 	%r1, %tid.x;
	mov.u32 	%r2, %ctaid.x;
	mov.u32 	%r3, %ntid.x;
	mad.lo.s32 	%r4, %r2, %r3, %r1;
	mul.wide.s32 	%rd3, %r4, 4;
	add.s64 	%rd4, %rd2, %rd3;
	ld.global.u32 	%r5, [%rd4];
	shl.b32 	%r6, %r1, 2;
	mov.u32 	%r7, sbuf;
	add.s32 	%r8, %r7, %r6;
	st.shared.u32 	[%r8], %r5;
	bar.sync 	0;
	ret;

}


// ===== COMPILED SASS (sm_100) =====

	.target	sm_100

	.elftype	@"ET_EXEC"


//--------------------- .note.nv.tkinfo           --------------------------
	.section	.note.nv.tkinfo,"",@"SHT_NOTE"
	.sectionflags	@"SHF_NOTE_NV_TKINFO"
	.tkinfo
        /*0018*/ 	.word	0x00000002
        /*0030*/ 	.string	""
        /*0030*/ 	.string	"ptxas"
        /*0030*/ 	.string	"Cuda compilation tools, release 13.0, V13.0.88"
        /*0030*/ 	.string	"Build cuda_13.0.r13.0/compiler.36424714_0"
        /*0030*/ 	.string	"-arch sm_100 -m 64 "



//--------------------- .note.nv.cuinfo           --------------------------
	.section	.note.nv.cuinfo,"",@"SHT_NOTE"
	.sectionflags	@"SHF_NOTE_NV_CUINFO"
        /*0018*/ 	.short	0x0002
        /*001a*/ 	.short	0x0064
        /*001c*/ 	.short	0x0082
	.zero		2


//--------------------- .nv.info                  --------------------------
	.section	.nv.info,"",@"SHT_CUDA_INFO"
	.align	4


	//----- nvinfo : EIATTR_REGCOUNT
	.align		4
        /*0000*/ 	.byte	0x04, 0x2f
        /*0002*/ 	.short	(.L_1 - .L_0)
	.align		4
.L_0:
        /*0004*/ 	.word	index@(_Z18bitonicSort_GlobalPiS_ii)
        /*0008*/ 	.word	0x0000000e


	//----- nvinfo : EIATTR_FRAME_SIZE
	.align		4
.L_1:
        /*000c*/ 	.byte	0x04, 0x11
        /*000e*/ 	.short	(.L_3 - .L_2)
	.align		4
.L_2:
        /*0010*/ 	.word	index@(_Z18bitonicSort_GlobalPiS_ii)
        /*0014*/ 	.word	0x00000000


	//----- nvinfo : EIATTR_REGCOUNT
	.align		4
.L_3:
        /*0018*/ 	.byte	0x04, 0x2f
        /*001a*/ 	.short	(.L_5 - .L_4)
	.align		4
.L_4:
        /*001c*/ 	.word	index@(_Z18bitonicSort_Local1PiS_ii)
        /*0020*/ 	.word	0x00000008


	//----- nvinfo : EIATTR_FRAME_SIZE
	.align		4
.L_5:
        /*0024*/ 	.byte	0x04, 0x11
        /*0026*/ 	.short	(.L_7 - .L_6)
	.align		4
.L_6:
        /*0028*/ 	.word	index@(_Z18bitonicSort_Local1PiS_ii)
        /*002c*/ 	.word	0x00000000


	//----- nvinfo : EIATTR_MIN_STACK_SIZE
	.align		4
.L_7:
        /*0030*/ 	.byte	0x04, 0x12
        /*0032*/ 	.short	(.L_9 - .L_8)
	.align		4
.L_8:
        /*0034*/ 	.word	index@(_Z18bitonicSort_Local1PiS_ii)
        /*0038*/ 	.word	0x00000000


	//----- nvinfo : EIATTR_MIN_STACK_SIZE
	.align		4
.L_9:
        /*003c*/ 	.byte	0x04, 0x12
        /*003e*/ 	.short	(.L_11 - .L_10)
	.align		4
.L_10:
        /*0040*/ 	.word	index@(_Z18bitonicSort_GlobalPiS_ii)
        /*0044*/ 	.word	0x00000000
.L_11:


//--------------------- .nv.compat                --------------------------
	.section	.nv.compat,"",@"SHT_CUDA_COMPAT_INFO"
	.align	4
        /*0000*/ 	.byte	0x02, 0x09, 0x00, 0x00, 0x02, 0x02, 0x01, 0x00, 0x02, 0x05, 0x05, 0x00, 0x03, 0x07, 0x01, 0x01
        /*0010*/ 	.byte	0x02, 0x03, 0x00, 0x00, 0x02, 0x06, 0x01, 0x00, 0x04, 0x0b, 0x08, 0x00, 0x09, 0x00, 0x00, 0x00
        /*0020*/ 	.byte	0x00, 0x00, 0x00, 0x00


//--------------------- .nv.info._Z18bitonicSort_Local1PiS_ii --------------------------
	.section	.nv.info._Z18bitonicSort_Local1PiS_ii,"",@"SHT_CUDA_INFO"
	.sectionflags	@""
	.align	4


	//----- nvinfo : EIATTR_CUDA_API_VERSION
	.align		4
        /*0000*/ 	.byte	0x04, 0x37
        /*0002*/ 	.short	(.L_13 - .L_12)
.L_12:
        /*0004*/ 	.word	0x00000082


	//----- nvinfo : EIATTR_KPARAM_INFO
	.align		4
.L_13:
        /*0008*/ 	.byte	0x04, 0x17
        /*000a*/ 	.short	(.L_15 - .L_14)
.L_14:
        /*000c*/ 	.word	0x00000000
        /*0010*/ 	.short	0x0003
        /*0012*/ 	.short	0x0014
        /*0014*/ 	.byte	0x00, 0xf0, 0x11, 0x00


	//----- nvinfo : EIATTR_KPARAM_INFO
	.align		4
.L_15:
        /*0018*/ 	.byte	0x04, 0x17
        /*001a*/ 	.short	(.L_17 - .L_16)
.L_16:
        /*001c*/ 	.word	0x00000000
        /*0020*/ 	.short	0x0002
        /*0022*/ 	.short	0x0010
        /*0024*/ 	.byte	0x00, 0xf0, 0x11, 0x00


	//----- nvinfo : EIATTR_KPARAM_INFO
	.align		4
.L_17:
        /*0028*/ 	.byte	0x04, 0x17
        /*002a*/ 	.short	(.L_19 - .L_18)
.L_18:
        /*002c*/ 	.word	0x00000000
        /*0030*/ 	.short	0x0001
        /*0032*/ 	.short	0x0008
        /*0034*/ 	.byte	0x00, 0xf5, 0x21, 0x00


	//----- nvinfo : EIATTR_KPARAM_INFO
	.align		4
.L_19:
        /*0038*/ 	.byte	0x04, 0x17
        /*003a*/ 	.short	(.L_21 - .L_20)
.L_20:
        /*003c*/ 	.word	0x00000000
        /*0040*/ 	.short	0x0000
        /*0042*/ 	.short	0x0000
        /*0044*/ 	.byte	0x00, 0xf5, 0x21, 0x00


	//----- nvinfo : EIATTR_SPARSE_MMA_MASK
	.align		4
.L_21:
        /*0048*/ 	.byte	0x03, 0x50
        /*004a*/ 	.short	0x0000


	//----- nvinfo : EIATTR_MAXREG_COUNT
	.align		4
        /*004c*/ 	.byte	0x03, 0x1b
        /*004e*/ 	.short	0x00ff


	//----- nvinfo : EIATTR_NUM_BARRIERS
	.align		4
        /*0050*/ 	.byte	0x02, 0x4c
        /*0052*/ 	.byte	0x01
	.zero		1


	//----- nvinfo : EIATTR_MERCURY_ISA_VERSION
	.align		4
        /*0054*/ 	.byte	0x03, 0x5f
        /*0056*/ 	.short	0x0101


	//----- nvinfo : EIATTR_VRC_CTA_INIT_COUNT
	.align		4
        /*0058*/ 	.byte	0x02, 0x4a
	.zero		1
	.zero		1


	//----- nvinfo : EIATTR_EXIT_INSTR_OFFSETS
	.align		4
        /*005c*/ 	.byte	0x04, 0x1c
        /*005e*/ 	.short	(.L_23 - .L_22)


	//   ....[0]....
.L_22:
        /*0060*/ 	.word	0x000000f0


	//----- nvinfo : EIATTR_CBANK_PARAM_SIZE
	.align		4
.L_23:
        /*0064*/ 	.byte	0x03, 0x19
        /*0066*/ 	.short	0x0018


	//----- nvinfo : EIATTR_PARAM_CBANK
	.align		4
        /*0068*/ 	.byte	0x04, 0x0a
        /*006a*/ 	.short	(.L_25 - .L_24)
	.align		4
.L_24:
        /*006c*/ 	.word	index@(.nv.constant0._Z18bitonicSort_Local1PiS_ii)
        /*0070*/ 	.short	0x0380
        /*0072*/ 	.short	0x0018


	//----- nvinfo : EIATTR_SW_WAR
	.align		4
.L_25:
        /*0074*/ 	.byte	0x04, 0x36
        /*0076*/ 	.short	(.L_27 - .L_26)
.L_26:
        /*0078*/ 	.word	0x00000008
.L_27:


//--------------------- .nv.info._Z18bitonicSort_GlobalPiS_ii --------------------------
	.section	.nv.info._Z18bitonicSort_GlobalPiS_ii,"",@"SHT_CUDA_INFO"
	.sectionflags	@""
	.align	4


	//----- nvinfo : EIATTR_CUDA_API_VERSION
	.align		4
        /*0000*/ 	.byte	0x04, 0x37
        /*0002*/ 	.short	(.L_29 - .L_28)
.L_28:
        /*0004*/ 	.word	0x00000082


	//----- nvinfo : EIATTR_KPARAM_INFO
	.align		4
.L_29:
        /*0008*/ 	.byte	0x04, 0x17
        /*000a*/ 	.short	(.L_31 - .L_30)
.L_30:
        /*000c*/ 	.word	0x00000000
        /*0010*/ 	.short	0x0003
        /*0012*/ 	.short	0x0014
        /*0014*/ 	.byte	0x00, 0xf0, 0x11, 0x00


	//----- nvinfo : EIATTR_KPARAM_INFO
	.align		4
.L_31:
        /*0018*/ 	.byte	0x04, 0x17
        /*001a*/ 	.short	(.L_33 - .L_32)
.L_32:
        /*001c*/ 	.word	0x00000000
        /*0020*/ 	.short	0x0002
        /*0022*/ 	.short	0x0010
        /*0024*/ 	.byte	0x00, 0xf0, 0x11, 0x00


	//----- nvinfo : EIATTR_KPARAM_INFO
	.align		4
.L_33:
        /*0028*/ 	.byte	0x04, 0x17
        /*002a*/ 	.short	(.L_35 - .L_34)
.L_34:
        /*002c*/ 	.word	0x00000000
        /*0030*/ 	.short	0x0001
        /*0032*/ 	.short	0x0008
        /*0034*/ 	.byte	0x00, 0xf5, 0x21, 0x00


	//----- nvinfo : EIATTR_KPARAM_INFO
	.align		4
.L_35:
        /*0038*/ 	.byte	0x04, 0x17
        /*003a*/ 	.short	(.L_37 - .L_36)
.L_36:
        /*003c*/ 	.word	0x00000000
        /*0040*/ 	.short	0x0000
        /*0042*/ 	.short	0x0000
        /*0044*/ 	.byte	0x00, 0xf5, 0x21, 0x00


	//----- nvinfo : EIATTR_SPARSE_MMA_MASK
	.align		4
.L_37:
        /*0048*/ 	.byte	0x03, 0x50
        /*004a*/ 	.short	0x0000


	//----- nvinfo : EIATTR_MAXREG_COUNT
	.align		4
        /*004c*/ 	.byte	0x03, 0x1b
        /*004e*/ 	.short	0x00ff


	//----- nvinfo : EIATTR_MERCURY_ISA_VERSION
	.align		4
        /*0050*/ 	.byte	0x03, 0x5f
        /*0052*/ 	.short	0x0101


	//----- nvinfo : EIATTR_VRC_CTA_INIT_COUNT
	.align		4
        /*0054*/ 	.byte	0x02, 0x4a
	.zero		1
	.zero		1


	//----- nvinfo : EIATTR_EXIT_INSTR_OFFSETS
	.align		4
        /*0058*/ 	.byte	0x04, 0x1c
        /*005a*/ 	.short	(.L_39 - .L_38)


	//   ....[0]....
.L_38:
        /*005c*/ 	.word	0x00000190


	//----- nvinfo : EIATTR_CBANK_PARAM_SIZE
	.align		4
.L_39:
        /*0060*/ 	.byte	0x03, 0x19
        /*0062*/ 	.short	0x0018


	//----- nvinfo : EIATTR_PARAM_CBANK
	.align		4
        /*0064*/ 	.byte	0x04, 0x0a
        /*0066*/ 	.short	(.L_41 - .L_40)
	.align		4
.L_40:
        /*0068*/ 	.word	index@(.nv.constant0._Z18bitonicSort_GlobalPiS_ii)
        /*006c*/ 	.short	0x0380
        /*006e*/ 	.short	0x0018


	//----- nvinfo : EIATTR_SW_WAR
	.align		4
.L_41:
        /*0070*/ 	.byte	0x04, 0x36
        /*0072*/ 	.short	(.L_43 - .L_42)
.L_42:
        /*0074*/ 	.word	0x00000008
.L_43:


//--------------------- .nv.callgraph             --------------------------
	.section	.nv.callgraph,"",@"SHT_CUDA_CALLGRAPH"
	.align	4
	.sectionentsize	8
	.align		4
        /*0000*/ 	.word	0x00000000
	.align		4
        /*0004*/ 	.word	0xffffffff
	.align		4
        /*0008*/ 	.word	0x00000000
	.align		4
        /*000c*/ 	.word	0xfffffffe
	.align		4
        /*0010*/ 	.word	0x00000000
	.align		4
        /*0014*/ 	.word	0xfffffffd
	.align		4
        /*0018*/ 	.word	0x00000000
	.align		4
        /*001c*/ 	.word	0xfffffffc


//--------------------- .text._Z18bitonicSort_Local1PiS_ii --------------------------
	.section	.text._Z18bitonicSort_Local1PiS_ii,"ax",@progbits
	.align	128
        .global         _Z18bitonicSort_Local1PiS_ii
        .type           _Z18bitonicSort_Local1PiS_ii,@function
        .size           _Z18bitonicSort_Local1PiS_ii,(.L_x_2 - _Z18bitonicSort_Local1PiS_ii)
        .other          _Z18bitonicSort_Local1PiS_ii,@"STO_CUDA_ENTRY STV_DEFAULT"
_Z18bitonicSort_Local1PiS_ii:
.text._Z18bitonicSort_Local1PiS_ii:
[----:B------:R-:W-:Y:S01]  /*0000*/  LDC R1, c[0x0][0x37c] ;  /* 0x0000df00ff017b82 */ /* 0x000fe20000000800 */
[----:B------:R-:W0:Y:S07]  /*0010*/  S2R R0, SR_TID.X ;  /* 0x0000000000007919 */ /* 0x000e2e0000002100 */
[----:B------:R-:W0:Y:S01]  /*0020*/  S2UR UR6, SR_CTAID.X ;  /* 0x00000000000679c3 */ /* 0x000e220000002500 */
[----:B------:R-:W1:Y:S07]  /*0030*/  LDCU.64 UR4, c[0x0][0x358] ;  /* 0x00006b00ff0477ac */ /* 0x000e6e0008000a00 */
[----:B------:R-:W0:Y:S08]  /*0040*/  LDC R5, c[0x0][0x360] ;  /* 0x0000d800ff057b82 */ /* 0x000e300000000800 */
[----:B------:R-:W2:Y:S01]  /*0050*/  LDC.64 R2, c[0x0][0x380] ;  /* 0x0000e000ff027b82 */ /* 0x000ea20000000a00 */
[----:B0-----:R-:W-:-:S04]  /*0060*/  IMAD R5, R5, UR6, R0 ;  /* 0x0000000605057c24 */ /* 0x001fc8000f8e0200 */
[----:B--2---:R-:W-:-:S06]  /*0070*/  IMAD.WIDE R2, R5, 0x4, R2 ;  /* 0x0000000405027825 */ /* 0x004fcc00078e0202 */
[----:B-1----:R-:W2:Y:S01]  /*0080*/  LDG.E R2, desc[UR4][R2.64] ;  /* 0x0000000402027981 */ /* 0x002ea2000c1e1900 */
[----:B------:R-:W0:Y:S01]  /*0090*/  S2UR UR5, SR_CgaCtaId ;  /* 0x00000000000579c3 */ /* 0x000e220000008800 */
[----:B------:R-:W-:Y:S02]  /*00a0*/  UMOV UR4, 0x400 ;  /* 0x0000040000047882 */ /* 0x000fe40000000000 */
[----:B0-----:R-:W-:-:S06]  /*00b0*/  ULEA UR4, UR5, UR4, 0x18 ;  /* 0x0000000405047291 */ /* 0x001fcc000f8ec0ff */
[----:B------:R-:W-:-:S05]  /*00c0*/  LEA R5, R0, UR4, 0x2 ;  /* 0x0000000400057c11 */ /* 0x000fca000f8e10ff */
[----:B--2---:R-:W-:Y:S01]  /*00d0*/  STS [R5], R2 ;  /* 0x0000000205007388 */ /* 0x004fe20000000800 */
[----:B------:R-:W-:Y:S06]  /*00e0*/  BAR.SYNC.DEFER_BLOCKING 0x0 ;  /* 0x0000000000007b1d */ /* 0x000fec0000010000 */
[----:B------:R-:W-:Y:S05]  /*00f0*/  EXIT ;  /* 0x000000000000794d */ /* 0x000fea0003800000 */
.L_x_0:
[----:B------:R-:W-:-:S00]  /*0100*/  BRA `(.L_x_0) ;  /* 0xfffffffc00fc7947 */ /* 0x000fc0000383ffff */
[----:B------:R-:W-:-:S00]  /*0110*/  NOP ;  /* 0x0000000000007918 */ /* 0x000fc00000000000 */
        /* <DEDUP_REMOVED lines=14> */
.L_x_2:


//--------------------- .text._Z18bitonicSort_GlobalPiS_ii --------------------------
	.section	.text._Z18bitonicSort_GlobalPiS_ii,"ax",@progbits
	.align	128
        .global         _Z18bitonicSort_GlobalPiS_ii
        .type           _Z18bitonicSort_GlobalPiS_ii,@function
        .size           _Z18bitonicSort_GlobalPiS_ii,(.L_x_3 - _Z18bitonicSort_GlobalPiS_ii)
        .other          _Z18bitonicSort_GlobalPiS_ii,@"STO_CUDA_ENTRY STV_DEFAULT"
_Z18bitonicSort_GlobalPiS_ii:
.text._Z18bitonicSort_GlobalPiS_ii:
[----:B------:R-:W-:Y:S01]  /*0000*/  LDC R1, c[0x0][0x37c] ;  /* 0x0000df00ff017b82 */ /* 0x000fe20000000800 */
[----:B------:R-:W0:Y:S07]  /*0010*/  S2R R9, SR_TID.X ;  /* 0x0000000000097919 */ /* 0x000e2e0000002100 */
[----:B------:R-:W0:Y:S01]  /*0020*/  S2UR UR5, SR_CTAID.X ;  /* 0x00000000000579c3 */ /* 0x000e220000002500 */
[----:B------:R-:W1:Y:S01]  /*0030*/  LDCU.64 UR6, c[0x0][0x390] ;  /* 0x00007200ff0677ac */ /* 0x000e620008000a00 */
[----:B------:R-:W-:Y:S01]  /*0040*/  UMOV UR4, 0x1 ;  /* 0x0000000100047882 */ /* 0x000fe20000000000 */
[----:B------:R-:W2:Y:S05]  /*0050*/  LDCU.64 UR8, c[0x0][0x358] ;  /* 0x00006b00ff0877ac */ /* 0x000eaa0008000a00 */
[----:B------:R-:W0:Y:S08]  /*0060*/  LDC R0, c[0x0][0x360] ;  /* 0x0000d800ff007b82 */ /* 0x000e300000000800 */
[----:B------:R-:W3:Y:S01]  /*0070*/  LDC.64 R4, c[0x0][0x380] ;  /* 0x0000e000ff047b82 */ /* 0x000ee20000000a00 */
[----:B-1----:R-:W-:Y:S01]  /*0080*/  USHF.L.U32 UR4, UR4, UR7, URZ ;  /* 0x0000000704047299 */ /* 0x002fe200080006ff */
[----:B0-----:R-:W-:-:S05]  /*0090*/  IMAD R9, R0, UR5, R9 ;  /* 0x0000000500097c24 */ /* 0x001fca000f8e0209 */
[C---:B------:R-:W-:Y:S01]  /*00a0*/  LOP3.LUT R7, R9.reuse, UR4, RZ, 0x3c, !PT ;  /* 0x0000000409077c12 */ /* 0x040fe2000f8e3cff */
[----:B---3--:R-:W-:-:S04]  /*00b0*/  IMAD.WIDE R2, R9, 0x4, R4 ;  /* 0x0000000409027825 */ /* 0x008fc800078e0204 */
[----:B------:R-:W-:Y:S02]  /*00c0*/  IMAD.WIDE R4, R7, 0x4, R4 ;  /* 0x0000000407047825 */ /* 0x000fe400078e0204 */
[----:B--2---:R-:W2:Y:S01]  /*00d0*/  LDG.E R2, desc[UR8][R2.64] ;  /* 0x0000000802027981 */ /* 0x004ea2000c1e1900 */
[----:B------:R-:W0:Y:S03]  /*00e0*/  LDC.64 R6, c[0x0][0x388] ;  /* 0x0000e200ff067b82 */ /* 0x000e260000000a00 */
[----:B------:R-:W2:Y:S01]  /*00f0*/  LDG.E R5, desc[UR8][R4.64] ;  /* 0x0000000804057981 */ /* 0x000ea2000c1e1900 */
[----:B------:R-:W-:Y:S01]  /*0100*/  UIADD3 UR4, UPT, UPT, UR6, 0x1, URZ ;  /* 0x0000000106047890 */ /* 0x000fe2000fffe0ff */
[----:B------:R-:W-:-:S05]  /*0110*/  SHF.R.U32.HI R11, RZ, UR7, R9 ;  /* 0x00000007ff0b7c19 */ /* 0x000fca0008011609 */
[----:B------:R-:W-:-:S04]  /*0120*/  SHF.R.U32.HI R0, RZ, UR4, R9 ;  /* 0x00000004ff007c19 */ /* 0x000fc80008011609 */
[----:B------:R-:W-:-:S04]  /*0130*/  LOP3.LUT R0, R0, 0x1, R11, 0x48, !PT ;  /* 0x0000000100007812 */ /* 0x000fc800078e480b */
[----:B------:R-:W-:Y:S01]  /*0140*/  ISETP.NE.U32.AND P0, PT, R0, 0x1, PT ;  /* 0x000000010000780c */ /* 0x000fe20003f05070 */
[----:B0-----:R-:W-:-:S03]  /*0150*/  IMAD.WIDE R6, R9, 0x4, R6 ;  /* 0x0000000409067825 */ /* 0x001fc600078e0206 */
[----:B--2---:R-:W-:-:S04]  /*0160*/  ISETP.GE.XOR P0, PT, R5, R2, !P0 ;  /* 0x000000020500720c */ /* 0x004fc80004706a70 */
[----:B------:R-:W-:-:S05]  /*0170*/  SEL R9, R2, R5, P0 ;  /* 0x0000000502097207 */ /* 0x000fca0000000000 */
[----:B------:R-:W-:Y:S01]  /*0180*/  STG.E desc[UR8][R6.64], R9 ;  /* 0x0000000906007986 */ /* 0x000fe2000c101908 */
[----:B------:R-:W-:Y:S05]  /*0190*/  EXIT ;  /* 0x000000000000794d */ /* 0x000fea0003800000 */
.L_x_1:
        /* <DEDUP_REMOVED lines=14> */
.L_x_3:


//--------------------- .nv.shared._Z18bitonicSort_Local1PiS_ii --------------------------
	.section	.nv.shared._Z18bitonicSort_Local1PiS_ii,"aw",@nobits
	.sectionflags	@""
	.align	16
	.zero		1024


//--------------------- .nv.shared.reserved.0     --------------------------
	.section	.nv.shared.reserved.0,"aw",@nobits
	.weak		__nv_reservedSMEM_offset_0_alias
	.size		__nv_reservedSMEM_offset_0_alias, 0, 64
	.other		__nv_reservedSMEM_offset_0_alias,@"STO_CUDA_RESERVED_SHARED STV_DEFAULT"
__nv_reservedSMEM_offset_0_alias:
	.zero		0
	.zero		64


//--------------------- .nv.shared._Z18bitonicSort_GlobalPiS_ii --------------------------
	.section	.nv.shared._Z18bitonicSort_GlobalPiS_ii,"aw",@nobits
	.sectionflags	@""
	.align	16
	.zero		1024


//--------------------- .nv.constant0._Z18bitonicSort_Local1PiS_ii --------------------------
	.section	.nv.constant0._Z18bitonicSort_Local1PiS_ii,"a",@progbits
	.sectionflags	@""
	.align	4
.nv.constant0._Z18bitonicSort_Local1PiS_ii:
	.zero		920


//--------------------- .nv.constant0._Z18bitonicSort_GlobalPiS_ii --------------------------
	.section	.nv.constant0._Z18bitonicSort_GlobalPiS_ii,"a",@progbits
	.sectionflags	@""
	.align	4
.nv.constant0._Z18bitonicSort_GlobalPiS_ii:
	.zero		920


//--------------------- SYMBOLS --------------------------

	.type		.nv.reservedSmem.offset0,@object
	.size		.nv.reservedSmem.offset0,0x4
	.type		.nv.reservedSmem.cap,@object
	.size		.nv.reservedSmem.cap,0x4
